	.headerflags	@"EF_CUDA_TEXMODE_UNIFIED EF_CUDA_64BIT_ADDRESS EF_CUDA_ACCELERATORS EF_CUDA_SM90 EF_CUDA_VIRTUAL_SM(EF_CUDA_SM90)"
	.elftype	@"ET_EXEC"


//--------------------- .nv.info                  --------------------------
	.section	.nv.info,"",@"SHT_CUDA_INFO"
	.align	4


	//----- nvinfo : EIATTR_REGCOUNT
	.align		4
        /*0000*/ 	.byte	0x04, 0x2f
        /*0002*/ 	.short	(.L_3 - .L_2)
	.align		4
.L_2:
        /*0004*/ 	.word	index@(triton_poi_fused__native_batch_norm_legit_no_training_relu_5)
        /*0008*/ 	.word	0x00000026


	//----- nvinfo : EIATTR_MIN_STACK_SIZE
	.align		4
.L_3:
        /*000c*/ 	.byte	0x04, 0x12
        /*000e*/ 	.short	(.L_5 - .L_4)
	.align		4
.L_4:
        /*0010*/ 	.word	index@(triton_poi_fused__native_batch_norm_legit_no_training_relu_5)
        /*0014*/ 	.word	0x00000000


	//----- nvinfo : EIATTR_FRAME_SIZE
	.align		4
.L_5:
        /*0018*/ 	.byte	0x04, 0x11
        /*001a*/ 	.short	(.L_7 - .L_6)
	.align		4
.L_6:
        /*001c*/ 	.word	index@(triton_poi_fused__native_batch_norm_legit_no_training_relu_5)
        /*0020*/ 	.word	0x00000000


	//----- nvinfo : EIATTR_MIN_STACK_SIZE
	.align		4
.L_7:
        /*0024*/ 	.byte	0x04, 0x12
        /*0026*/ 	.short	(.L_9 - .L_8)
	.align		4
.L_8:
        /*0028*/ 	.word	index@(triton_poi_fused__native_batch_norm_legit_no_training_relu_5)
        /*002c*/ 	.word	0x00000000
.L_9:


//--------------------- .nv.info.triton_poi_fused__native_batch_norm_legit_no_training_relu_5 --------------------------
	.section	.nv.info.triton_poi_fused__native_batch_norm_legit_no_training_relu_5,"",@"SHT_CUDA_INFO"
	.sectionflags	@""
	.align	4


	//----- nvinfo : EIATTR_CUDA_API_VERSION
	.align		4
        /*0000*/ 	.byte	0x04, 0x37
        /*0002*/ 	.short	(.L_11 - .L_10)
.L_10:
        /*0004*/ 	.word	0x0000007c


	//----- nvinfo : EIATTR_KPARAM_INFO
	.align		4
.L_11:
        /*0008*/ 	.byte	0x04, 0x17
        /*000a*/ 	.short	(.L_13 - .L_12)
.L_12:
        /*000c*/ 	.word	0x00000000
        /*0010*/ 	.short	0x0006
        /*0012*/ 	.short	0x0030
        /*0014*/ 	.byte	0x00, 0xf0, 0x11, 0x00


	//----- nvinfo : EIATTR_KPARAM_INFO
	.align		4
.L_13:
        /*0018*/ 	.byte	0x04, 0x17
        /*001a*/ 	.short	(.L_15 - .L_14)
.L_14:
        /*001c*/ 	.word	0x00000000
        /*0020*/ 	.short	0x0005
        /*0022*/ 	.short	0x0028
        /*0024*/ 	.byte	0x00, 0xf4, 0x21, 0x00


	//----- nvinfo : EIATTR_KPARAM_INFO
	.align		4
.L_15:
        /*0028*/ 	.byte	0x04, 0x17
        /*002a*/ 	.short	(.L_17 - .L_16)
.L_16:
        /*002c*/ 	.word	0x00000000
        /*0030*/ 	.short	0x0004
        /*0032*/ 	.short	0x0020
        /*0034*/ 	.byte	0x00, 0xf4, 0x21, 0x00


	//----- nvinfo : EIATTR_KPARAM_INFO
	.align		4
.L_17:
        /*0038*/ 	.byte	0x04, 0x17
        /*003a*/ 	.short	(.L_19 - .L_18)
.L_18:
        /*003c*/ 	.word	0x00000000
        /*0040*/ 	.short	0x0003
        /*0042*/ 	.short	0x0018
        /*0044*/ 	.byte	0x00, 0xf4, 0x21, 0x00


	//----- nvinfo : EIATTR_KPARAM_INFO
	.align		4
.L_19:
        /*0048*/ 	.byte	0x04, 0x17
        /*004a*/ 	.short	(.L_21 - .L_20)
.L_20:
        /*004c*/ 	.word	0x00000000
        /*0050*/ 	.short	0x0002
        /*0052*/ 	.short	0x0010
        /*0054*/ 	.byte	0x00, 0xf4, 0x21, 0x00


	//----- nvinfo : EIATTR_KPARAM_INFO
	.align		4
.L_21:
        /*0058*/ 	.byte	0x04, 0x17
        /*005a*/ 	.short	(.L_23 - .L_22)
.L_22:
        /*005c*/ 	.word	0x00000000
        /*0060*/ 	.short	0x0001
        /*0062*/ 	.short	0x0008
        /*0064*/ 	.byte	0x00, 0xf4, 0x21, 0x00


	//----- nvinfo : EIATTR_KPARAM_INFO
	.align		4
.L_23:
        /*0068*/ 	.byte	0x04, 0x17
        /*006a*/ 	.short	(.L_25 - .L_24)
.L_24:
        /*006c*/ 	.word	0x00000000
        /*0070*/ 	.short	0x0000
        /*0072*/ 	.short	0x0000
        /*0074*/ 	.byte	0x00, 0xf4, 0x21, 0x00


	//----- nvinfo : EIATTR_SPARSE_MMA_MASK
	.align		4
.L_25:
        /*0078*/ 	.byte	0x03, 0x50
        /*007a*/ 	.short	0x0000


	//----- nvinfo : EIATTR_MAXREG_COUNT
	.align		4
        /*007c*/ 	.byte	0x03, 0x1b
        /*007e*/ 	.short	0x00ff


	//----- nvinfo : EIATTR_EXIT_INSTR_OFFSETS
	.align		4
        /*0080*/ 	.byte	0x04, 0x1c
        /*0082*/ 	.short	(.L_27 - .L_26)


	//   ....[0]....
.L_26:
        /*0084*/ 	.word	0x00000a50


	//----- nvinfo : EIATTR_REQNTID
	.align		4
.L_27:
        /*0088*/ 	.byte	0x04, 0x10
        /*008a*/ 	.short	(.L_29 - .L_28)
.L_28:
        /*008c*/ 	.word	0x00000080
        /*0090*/ 	.word	0x00000001
        /*0094*/ 	.word	0x00000001


	//----- nvinfo : EIATTR_CBANK_PARAM_SIZE
	.align		4
.L_29:
        /*0098*/ 	.byte	0x03, 0x19
        /*009a*/ 	.short	0x0034


	//----- nvinfo : EIATTR_PARAM_CBANK
	.align		4
        /*009c*/ 	.byte	0x04, 0x0a
        /*009e*/ 	.short	(.L_31 - .L_30)
	.align		4
.L_30:
        /*00a0*/ 	.word	index@(.nv.constant0.triton_poi_fused__native_batch_norm_legit_no_training_relu_5)
        /*00a4*/ 	.short	0x0210
        /*00a6*/ 	.short	0x0034


	//----- nvinfo : EIATTR_SW_WAR
	.align		4
.L_31:
        /*00a8*/ 	.byte	0x04, 0x36
        /*00aa*/ 	.short	(.L_33 - .L_32)
.L_32:
        /*00ac*/ 	.word	0x00000008
.L_33:


//--------------------- .nv.callgraph             --------------------------
	.section	.nv.callgraph,"",@"SHT_CUDA_CALLGRAPH"
	.align	4
	.sectionentsize	8
	.align		4
        /*0000*/ 	.word	0x00000000
	.align		4
        /*0004*/ 	.word	0xffffffff
	.align		4
        /*0008*/ 	.word	0x00000000
	.align		4
        /*000c*/ 	.word	0xfffffffe
	.align		4
        /*0010*/ 	.word	0x00000000
	.align		4
        /*0014*/ 	.word	0xfffffffd
	.align		4
        /*0018*/ 	.word	0x00000000
	.align		4
        /*001c*/ 	.word	0xfffffffc


//--------------------- .nv.constant4             --------------------------
	.section	.nv.constant4,"a",@progbits
	.align	8
	.align		8
.nv.constant4:
        /*0000*/ 	.dword	_$_str
	.align		8
        /*0008*/ 	.dword	_$_str_$_2


//--------------------- .text.triton_poi_fused__native_batch_norm_legit_no_training_relu_5 --------------------------
	.section	.text.triton_poi_fused__native_batch_norm_legit_no_training_relu_5,"ax",@progbits
	.align	128
        .global         triton_poi_fused__native_batch_norm_legit_no_training_relu_5
        .type           triton_poi_fused__native_batch_norm_legit_no_training_relu_5,@function
        .size           triton_poi_fused__native_batch_norm_legit_no_training_relu_5,(.L_x_1 - triton_poi_fused__native_batch_norm_legit_no_training_relu_5)
        .other          triton_poi_fused__native_batch_norm_legit_no_training_relu_5,@"STO_CUDA_ENTRY STV_DEFAULT"
triton_poi_fused__native_batch_norm_legit_no_training_relu_5:
.text.triton_poi_fused__native_batch_norm_legit_no_training_relu_5:
[----:B------:R-:W-:Y:S01]  /*0000*/  LDC R1, c[0x0][0x28] ;  /* 0x00000a00ff017b82 */ /* 0x000fe20000000800 */
[----:B------:R-:W1:Y:S07]  /*0010*/  S2R R0, SR_TID.X ;  /* 0x0000000000007919 */ /* 0x000e6e0000002100 */
[----:B------:R-:W2:Y:S01]  /*0020*/  LDC.64 R16, c[0x0][0x220] ;  /* 0x00008800ff107b82 */ /* 0x000ea20000000a00 */
[----:B------:R-:W-:Y:S01]  /*0030*/  ULDC.64 UR4, c[0x0][0x208] ;  /* 0x0000820000047ab9 */ /* 0x000fe20000000a00 */
[----:B------:R-:W3:Y:S06]  /*0040*/  S2R R3, SR_CTAID.X ;  /* 0x0000000000037919 */ /* 0x000eec0000002500 */
[----:B------:R-:W4:Y:S08]  /*0050*/  LDC.64 R20, c[0x0][0x218] ;  /* 0x00008600ff147b82 */ /* 0x000f300000000a00 */
[----:B------:R-:W5:Y:S08]  /*0060*/  LDC.64 R22, c[0x0][0x210] ;  /* 0x00008400ff167b82 */ /* 0x000f700000000a00 */
[----:B------:R-:W5:Y:S01]  /*0070*/  LDC.64 R32, c[0x0][0x230] ;  /* 0x00008c00ff207b82 */ /* 0x000f620000000a00 */
[----:B-1----:R-:W-:-:S04]  /*0080*/  SHF.L.U32 R0, R0, 0x2, RZ ;  /* 0x0000000200007819 */ /* 0x002fc800000006ff */
[----:B------:R-:W-:-:S04]  /*0090*/  LOP3.LUT R0, R0, 0x1fc, RZ, 0xc0, !PT ;  /* 0x000001fc00007812 */ /* 0x000fc800078ec0ff */
[----:B---3--:R-:W-:-:S05]  /*00a0*/  LEA R2, R3, R0, 0xa ;  /* 0x0000000003027211 */ /* 0x008fca00078e50ff */
[----:B------:R-:W-:-:S05]  /*00b0*/  IMAD.HI R0, R2, 0x2aaaaaab, RZ ;  /* 0x2aaaaaab02007827 */ /* 0x000fca00078e02ff */
[----:B------:R-:W-:-:S04]  /*00c0*/  SHF.R.U32.HI R3, RZ, 0x1f, R0 ;  /* 0x0000001fff037819 */ /* 0x000fc80000011600 */
[----:B------:R-:W-:-:S05]  /*00d0*/  LEA.HI R3, R0, R3, RZ, 0x1b ;  /* 0x0000000300037211 */ /* 0x000fca00078fd8ff */
[----:B------:R-:W-:-:S04]  /*00e0*/  IMAD R19, R3, -0xc0, R2 ;  /* 0xffffff4003137824 */ /* 0x000fc800078e0202 */
[----:B--2---:R-:W-:-:S06]  /*00f0*/  IMAD.WIDE R12, R19, 0x4, R16 ;  /* 0x00000004130c7825 */ /* 0x004fcc00078e0210 */
[----:B------:R-:W2:Y:S01]  /*0100*/  LDG.E.EL.128 R12, desc[UR4][R12.64] ;  /* 0x000000040c0c7981 */ /* 0x000ea2000c2e1d00 */
[----:B------:R-:W-:Y:S01]  /*0110*/  IADD3 R3, R2, 0x200, RZ ;  /* 0x0000020002037810 */ /* 0x000fe20007ffe0ff */
[----:B----4-:R-:W-:-:S04]  /*0120*/  IMAD.WIDE R8, R19, 0x4, R20 ;  /* 0x0000000413087825 */ /* 0x010fc800078e0214 */
[----:B------:R-:W-:Y:S02]  /*0130*/  IMAD.HI R0, R3, 0x2aaaaaab, RZ ;  /* 0x2aaaaaab03007827 */ /* 0x000fe400078e02ff */
[----:B------:R-:W3:Y:S02]  /*0140*/  LDG.E.EL.128 R8, desc[UR4][R8.64] ;  /* 0x0000000408087981 */ /* 0x000ee4000c2e1d00 */
[----:B-----5:R-:W-:Y:S01]  /*0150*/  IMAD.WIDE R22, R2, 0x4, R22 ;  /* 0x0000000402167825 */ /* 0x020fe200078e0216 */
[----:B------:R-:W-:-:S04]  /*0160*/  SHF.R.U32.HI R25, RZ, 0x1f, R0 ;  /* 0x0000001fff197819 */ /* 0x000fc80000011600 */
[----:B------:R-:W3:Y:S01]  /*0170*/  LDG.E.128 R4, desc[UR4][R22.64] ;  /* 0x0000000416047981 */ /* 0x000ee2000c1e1d00 */
[----:B------:R-:W-:-:S03]  /*0180*/  LEA.HI R0, R0, R25, RZ, 0x1b ;  /* 0x0000001900007211 */ /* 0x000fc600078fd8ff */
[----:B------:R1:W4:Y:S02]  /*0190*/  LDG.E.128 R28, desc[UR4][R22.64+0x800] ;  /* 0x00080004161c7981 */ /* 0x000324000c1e1d00 */
[----:B------:R-:W-:-:S04]  /*01a0*/  IMAD R3, R0, -0xc0, R3 ;  /* 0xffffff4000037824 */ /* 0x000fc800078e0203 */
[----:B------:R-:W-:Y:S01]  /*01b0*/  IMAD.WIDE R24, R3, 0x4, R20 ;  /* 0x0000000403187825 */ /* 0x000fe200078e0214 */
[----:B-1----:R-:W1:Y:S05]  /*01c0*/  LDC.64 R22, c[0x0][0x228] ;  /* 0x00008a00ff167b82 */ /* 0x002e6a0000000a00 */
[----:B------:R-:W4:Y:S01]  /*01d0*/  LDG.E.EL.128 R24, desc[UR4][R24.64] ;  /* 0x0000000418187981 */ /* 0x000f22000c2e1d00 */
[----:B------:R-:W-:Y:S01]  /*01e0*/  HFMA2.MMA R0, -RZ, RZ, 1.625, 0 ;  /* 0x3e800000ff007435 */ /* 0x000fe200000001ff */
[----:B-1----:R-:W-:-:S04]  /*01f0*/  IMAD.WIDE R34, R19, 0x4, R22 ;  /* 0x0000000413227825 */ /* 0x002fc800078e0216 */
[----:B--2---:R-:W-:Y:S01]  /*0200*/  FADD R18, R12, 9.9999997473787516356e-06 ;  /* 0x3727c5ac0c127421 */ /* 0x004fe20000000000 */
[----:B------:R-:W-:-:S05]  /*0210*/  FADD R20, R13, 9.9999997473787516356e-06 ;  /* 0x3727c5ac0d147421 */ /* 0x000fca0000000000 */
[----:B------:R-:W1:Y:S01]  /*0220*/  MUFU.SQRT R18, R18 ;  /* 0x0000001200127308 */ /* 0x000e620000002000 */
[----:B------:R-:W-:-:S07]  /*0230*/  FADD R14, R14, 9.9999997473787516356e-06 ;  /* 0x3727c5ac0e0e7421 */ /* 0x000fce0000000000 */
[----:B------:R-:W2:Y:S01]  /*0240*/  MUFU.SQRT R20, R20 ;  /* 0x0000001400147308 */ /* 0x000ea20000002000 */
[----:B------:R-:W-:-:S07]  /*0250*/  FADD R15, R15, 9.9999997473787516356e-06 ;  /* 0x3727c5ac0f0f7421 */ /* 0x000fce0000000000 */
[----:B------:R-:W5:Y:S01]  /*0260*/  MUFU.SQRT R12, R14 ;  /* 0x0000000e000c7308 */ /* 0x000f620000002000 */
[----:B-1----:R-:W-:-:S07]  /*0270*/  FSETP.GT.AND P6, PT, R18, 8.50705917302346158658e+37, PT ;  /* 0x7e8000001200780b */ /* 0x002fce0003fc4000 */
[----:B------:R-:W1:Y:S01]  /*0280*/  MUFU.SQRT R13, R15 ;  /* 0x0000000f000d7308 */ /* 0x000e620000002000 */
[----:B--2---:R-:W-:Y:S02]  /*0290*/  FSETP.GT.AND P5, PT, R20, 8.50705917302346158658e+37, PT ;  /* 0x7e8000001400780b */ /* 0x004fe40003fa4000 */
[----:B------:R-:W-:Y:S02]  /*02a0*/  FSETP.GEU.AND P4, PT, R18, 1.175494350822287508e-38, PT ;  /* 0x008000001200780b */ /* 0x000fe40003f8e000 */
[----:B------:R-:W-:Y:S02]  /*02b0*/  FSETP.GEU.AND P3, PT, R20, 1.175494350822287508e-38, PT ;  /* 0x008000001400780b */ /* 0x000fe40003f6e000 */
[----:B-----5:R-:W-:Y:S01]  /*02c0*/  FSETP.GT.AND P2, PT, R12, 8.50705917302346158658e+37, PT ;  /* 0x7e8000000c00780b */ /* 0x020fe20003f44000 */
[----:B------:R-:W-:Y:S01]  /*02d0*/  @P6 FMUL R18, R18, 0.25 ;  /* 0x3e80000012126820 */ /* 0x000fe20000400000 */
[----:B---3--:R-:W-:Y:S01]  /*02e0*/  FADD R4, R4, -R8 ;  /* 0x8000000804047221 */ /* 0x008fe20000000000 */
[----:B------:R-:W-:-:S02]  /*02f0*/  FSETP.GEU.AND P0, PT, R12, 1.175494350822287508e-38, PT ;  /* 0x008000000c00780b */ /* 0x000fc40003f0e000 */
[----:B------:R-:W-:Y:S02]  /*0300*/  FSEL R8, R0, 1, P6 ;  /* 0x3f80000000087808 */ /* 0x000fe40003000000 */
[----:B------:R-:W-:Y:S01]  /*0310*/  @P5 FMUL R20, R20, 0.25 ;  /* 0x3e80000014145820 */ /* 0x000fe20000400000 */
[C---:B-1----:R-:W-:Y:S01]  /*0320*/  FSETP.GT.AND P1, PT, R13.reuse, 8.50705917302346158658e+37, PT ;  /* 0x7e8000000d00780b */ /* 0x042fe20003f24000 */
[----:B------:R-:W-:Y:S01]  /*0330*/  @!P4 FMUL R18, R18, 16777216 ;  /* 0x4b8000001212c820 */ /* 0x000fe20000400000 */
[----:B------:R-:W-:Y:S01]  /*0340*/  FSETP.GEU.AND P6, PT, R13, 1.175494350822287508e-38, PT ;  /* 0x008000000d00780b */ /* 0x000fe20003fce000 */
[----:B------:R-:W-:Y:S01]  /*0350*/  @!P3 FMUL R20, R20, 16777216 ;  /* 0x4b8000001414b820 */ /* 0x000fe20000400000 */
[----:B------:R-:W-:Y:S02]  /*0360*/  FADD R5, R5, -R9 ;  /* 0x8000000905057221 */ /* 0x000fe40000000000 */
[----:B------:R-:W1:Y:S01]  /*0370*/  MUFU.RCP R9, R18 ;  /* 0x0000001200097308 */ /* 0x000e620000001000 */
[----:B------:R-:W-:Y:S01]  /*0380*/  @P2 FMUL R12, R12, 0.25 ;  /* 0x3e8000000c0c2820 */ /* 0x000fe20000400000 */
[----:B------:R-:W-:-:S06]  /*0390*/  FADD R7, R7, -R11 ;  /* 0x8000000b07077221 */ /* 0x000fcc0000000000 */
[----:B------:R-:W2:Y:S01]  /*03a0*/  MUFU.RCP R20, R20 ;  /* 0x0000001400147308 */ /* 0x000ea20000001000 */
[----:B------:R-:W-:Y:S01]  /*03b0*/  @P1 FMUL R13, R13, 0.25 ;  /* 0x3e8000000d0d1820 */ /* 0x000fe20000400000 */
[----:B------:R-:W-:Y:S01]  /*03c0*/  @!P0 FMUL R12, R12, 16777216 ;  /* 0x4b8000000c0c8820 */ /* 0x000fe20000400000 */
[----:B------:R-:W-:Y:S01]  /*03d0*/  FSEL R11, R0, 1, P5 ;  /* 0x3f800000000b7808 */ /* 0x000fe20002800000 */
[----:B----4-:R-:W-:Y:S01]  /*03e0*/  FADD R29, R29, -R25 ;  /* 0x800000191d1d7221 */ /* 0x010fe20000000000 */
[----:B------:R-:W-:Y:S01]  /*03f0*/  @!P6 FMUL R13, R13, 16777216 ;  /* 0x4b8000000d0de820 */ /* 0x000fe20000400000 */
[----:B------:R-:W-:Y:S01]  /*0400*/  FADD R24, R28, -R24 ;  /* 0x800000181c187221 */ /* 0x000fe20000000000 */
[----:B------:R-:W-:Y:S01]  /*0410*/  @!P4 FMUL R8, R8, 16777216 ;  /* 0x4b8000000808c820 */ /* 0x000fe20000400000 */
[----:B------:R-:W3:Y:S01]  /*0420*/  MUFU.RCP R25, R12 ;  /* 0x0000000c00197308 */ /* 0x000ee20000001000 */
[----:B------:R-:W-:Y:S02]  /*0430*/  @!P3 FMUL R11, R11, 16777216 ;  /* 0x4b8000000b0bb820 */ /* 0x000fe40000400000 */
[----:B-1----:R-:W-:Y:S01]  /*0440*/  FMUL R9, R9, R8 ;  /* 0x0000000809097220 */ /* 0x002fe20000400000 */
[----:B------:R-:W-:-:S04]  /*0450*/  FSEL R8, R0, 1, P2 ;  /* 0x3f80000000087808 */ /* 0x000fc80001000000 */
[----:B------:R-:W1:Y:S01]  /*0460*/  MUFU.RCP R28, R13 ;  /* 0x0000000d001c7308 */ /* 0x000e620000001000 */
[----:B--2---:R-:W-:Y:S01]  /*0470*/  FMUL R18, R20, R11 ;  /* 0x0000000b14127220 */ /* 0x004fe20000400000 */
[----:B------:R-:W-:Y:S01]  /*0480*/  FSEL R11, R0, 1, P1 ;  /* 0x3f800000000b7808 */ /* 0x000fe20000800000 */
[----:B------:R-:W-:Y:S01]  /*0490*/  @!P0 FMUL R8, R8, 16777216 ;  /* 0x4b80000008088820 */ /* 0x000fe20000400000 */
[----:B------:R-:W-:-:S03]  /*04a0*/  FMUL R21, R9, R4 ;  /* 0x0000000409157220 */ /* 0x000fc60000400000 */
[----:B------:R-:W-:Y:S01]  /*04b0*/  @!P6 FMUL R11, R11, 16777216 ;  /* 0x4b8000000b0be820 */ /* 0x000fe20000400000 */
[----:B---3--:R-:W-:Y:S01]  /*04c0*/  FMUL R25, R25, R8 ;  /* 0x0000000819197220 */ /* 0x008fe20000400000 */
[----:B------:R-:W-:Y:S01]  /*04d0*/  FADD R6, R6, -R10 ;  /* 0x8000000a06067221 */ /* 0x000fe20000000000 */
[----:B0-----:R-:W-:-:S04]  /*04e0*/  IMAD.WIDE R8, R19, 0x4, R32 ;  /* 0x0000000413087825 */ /* 0x001fc800078e0220 */
[----:B------:R-:W-:Y:S01]  /*04f0*/  FMUL R18, R18, R5 ;  /* 0x0000000512127220 */ /* 0x000fe20000400000 */
[----:B-1----:R-:W-:Y:S01]  /*0500*/  FMUL R28, R28, R11 ;  /* 0x0000000b1c1c7220 */ /* 0x002fe20000400000 */
[----:B------:R-:W-:Y:S01]  /*0510*/  FMUL R25, R25, R6 ;  /* 0x0000000619197220 */ /* 0x000fe20000400000 */
[----:B------:R-:W2:Y:S02]  /*0520*/  LDG.E.EL.128 R8, desc[UR4][R8.64] ;  /* 0x0000000408087981 */ /* 0x000ea4000c2e1d00 */
[----:B------:R-:W-:Y:S02]  /*0530*/  FMUL R28, R28, R7 ;  /* 0x000000071c1c7220 */ /* 0x000fe40000400000 */
[----:B------:R-:W2:Y:S01]  /*0540*/  LDG.E.EL.128 R4, desc[UR4][R34.64] ;  /* 0x0000000422047981 */ /* 0x000ea2000c2e1d00 */
[----:B------:R-:W-:-:S06]  /*0550*/  IMAD.WIDE R12, R3, 0x4, R16 ;  /* 0x00000004030c7825 */ /* 0x000fcc00078e0210 */
[----:B------:R-:W3:Y:S01]  /*0560*/  LDG.E.EL.128 R12, desc[UR4][R12.64] ;  /* 0x000000040c0c7981 */ /* 0x000ee2000c2e1d00 */
[----:B------:R-:W-:-:S04]  /*0570*/  IMAD.WIDE R16, R3, 0x4, R22 ;  /* 0x0000000403107825 */ /* 0x000fc800078e0216 */
[----:B------:R-:W-:-:S04]  /*0580*/  IMAD.WIDE R22, R3, 0x4, R32 ;  /* 0x0000000403167825 */ /* 0x000fc800078e0220 */
[----:B--2---:R-:W-:Y:S01]  /*0590*/  FFMA R4, R4, R21, R8 ;  /* 0x0000001504047223 */ /* 0x004fe20000000008 */
[----:B------:R-:W-:Y:S01]  /*05a0*/  FFMA R5, R5, R18, R9 ;  /* 0x0000001205057223 */ /* 0x000fe20000000009 */
[----:B------:R-:W2:Y:S04]  /*05b0*/  LDG.E.EL.128 R20, desc[UR4][R22.64] ;  /* 0x0000000416147981 */ /* 0x000ea8000c2e1d00 */
[----:B------:R-:W2:Y:S01]  /*05c0*/  LDG.E.EL.128 R16, desc[UR4][R16.64] ;  /* 0x0000000410107981 */ /* 0x000ea2000c2e1d00 */
[----:B---3--:R-:W-:-:S06]  /*05d0*/  FADD R3, R12, 9.9999997473787516356e-06 ;  /* 0x3727c5ac0c037421 */ /* 0x008fcc0000000000 */
[----:B------:R-:W0:Y:S01]  /*05e0*/  MUFU.SQRT R3, R3 ;  /* 0x0000000300037308 */ /* 0x000e220000002000 */
[----:B------:R-:W-:Y:S01]  /*05f0*/  FADD R13, R13, 9.9999997473787516356e-06 ;  /* 0x3727c5ac0d0d7421 */ /* 0x000fe20000000000 */
[----:B------:R-:W-:Y:S01]  /*0600*/  FADD R14, R14, 9.9999997473787516356e-06 ;  /* 0x3727c5ac0e0e7421 */ /* 0x000fe20000000000 */
[----:B------:R-:W-:Y:S01]  /*0610*/  FADD R15, R15, 9.9999997473787516356e-06 ;  /* 0x3727c5ac0f0f7421 */ /* 0x000fe20000000000 */
[----:B------:R-:W-:Y:S01]  /*0620*/  FFMA R6, R6, R25, R10 ;  /* 0x0000001906067223 */ /* 0x000fe2000000000a */
[----:B------:R-:W-:-:S03]  /*0630*/  FFMA R7, R7, R28, R11 ;  /* 0x0000001c07077223 */ /* 0x000fc6000000000b */
[----:B------:R-:W1:Y:S08]  /*0640*/  MUFU.SQRT R11, R13 ;  /* 0x0000000d000b7308 */ /* 0x000e700000002000 */
[----:B------:R-:W3:Y:S01]  /*0650*/  MUFU.SQRT R12, R14 ;  /* 0x0000000e000c7308 */ /* 0x000ee20000002000 */
[----:B0-----:R-:W-:-:S07]  /*0660*/  FSETP.GT.AND P6, PT, R3, 8.50705917302346158658e+37, PT ;  /* 0x7e8000000300780b */ /* 0x001fce0003fc4000 */
[----:B------:R-:W0:Y:S01]  /*0670*/  MUFU.SQRT R10, R15 ;  /* 0x0000000f000a7308 */ /* 0x000e220000002000 */
[----:B------:R-:W-:Y:S02]  /*0680*/  FSETP.GEU.AND P5, PT, R3, 1.175494350822287508e-38, PT ;  /* 0x008000000300780b */ /* 0x000fe40003fae000 */
[----:B-1----:R-:W-:Y:S02]  /*0690*/  FSETP.GT.AND P4, PT, R11, 8.50705917302346158658e+37, PT ;  /* 0x7e8000000b00780b */ /* 0x002fe40003f84000 */
[----:B---3--:R-:W-:Y:S01]  /*06a0*/  FSETP.GT.AND P2, PT, R12, 8.50705917302346158658e+37, PT ;  /* 0x7e8000000c00780b */ /* 0x008fe20003f44000 */
[----:B------:R-:W-:Y:S01]  /*06b0*/  @P6 FMUL R3, R3, 0.25 ;  /* 0x3e80000003036820 */ /* 0x000fe20000400000 */
[----:B------:R-:W-:Y:S02]  /*06c0*/  FSEL R8, R0, 1, P6 ;  /* 0x3f80000000087808 */ /* 0x000fe40003000000 */
[----:B------:R-:W-:Y:S02]  /*06d0*/  FSETP.GEU.AND P3, PT, R11, 1.175494350822287508e-38, PT ;  /* 0x008000000b00780b */ /* 0x000fe40003f6e000 */
[----:B0-----:R-:W-:-:S02]  /*06e0*/  FSETP.GT.AND P1, PT, R10, 8.50705917302346158658e+37, PT ;  /* 0x7e8000000a00780b */ /* 0x001fc40003f24000 */
[----:B------:R-:W-:Y:S02]  /*06f0*/  FSETP.GEU.AND P0, PT, R12, 1.175494350822287508e-38, PT ;  /* 0x008000000c00780b */ /* 0x000fe40003f0e000 */
[----:B------:R-:W-:Y:S01]  /*0700*/  FSETP.GEU.AND P6, PT, R10, 1.175494350822287508e-38, PT ;  /* 0x008000000a00780b */ /* 0x000fe20003fce000 */
[----:B------:R-:W-:Y:S01]  /*0710*/  @!P5 FMUL R3, R3, 16777216 ;  /* 0x4b8000000303d820 */ /* 0x000fe20000400000 */
[----:B------:R-:W-:Y:S01]  /*0720*/  @P4 FMUL R11, R11, 0.25 ;  /* 0x3e8000000b0b4820 */ /* 0x000fe20000400000 */
[----:B------:R-:W-:-:S04]  /*0730*/  @P2 FMUL R12, R12, 0.25 ;  /* 0x3e8000000c0c2820 */ /* 0x000fc80000400000 */
[----:B------:R-:W0:Y:S02]  /*0740*/  MUFU.RCP R3, R3 ;  /* 0x0000000300037308 */ /* 0x000e240000001000 */
[----:B------:R-:W-:Y:S01]  /*0750*/  @P1 FMUL R10, R10, 0.25 ;  /* 0x3e8000000a0a1820 */ /* 0x000fe20000400000 */
[----:B------:R-:W-:Y:S01]  /*0760*/  @!P3 FMUL R11, R11, 16777216 ;  /* 0x4b8000000b0bb820 */ /* 0x000fe20000400000 */
[----:B------:R-:W-:Y:S02]  /*0770*/  @!P0 FMUL R12, R12, 16777216 ;  /* 0x4b8000000c0c8820 */ /* 0x000fe40000400000 */
[----:B------:R-:W-:Y:S01]  /*0780*/  @!P6 FMUL R10, R10, 16777216 ;  /* 0x4b8000000a0ae820 */ /* 0x000fe20000400000 */
[----:B------:R-:W-:Y:S02]  /*0790*/  @!P5 FMUL R8, R8, 16777216 ;  /* 0x4b8000000808d820 */ /* 0x000fe40000400000 */
[----:B------:R-:W1:Y:S01]  /*07a0*/  MUFU.RCP R11, R11 ;  /* 0x0000000b000b7308 */ /* 0x000e620000001000 */
[----:B------:R-:W-:-:S07]  /*07b0*/  FSEL R14, R0, 1, P4 ;  /* 0x3f800000000e7808 */ /* 0x000fce0002000000 */
[----:B------:R-:W3:Y:S01]  /*07c0*/  MUFU.RCP R12, R12 ;  /* 0x0000000c000c7308 */ /* 0x000ee20000001000 */
[----:B------:R-:W-:-:S07]  /*07d0*/  FSEL R13, R0, 1, P2 ;  /* 0x3f800000000d7808 */ /* 0x000fce0001000000 */
[----:B------:R-:W4:Y:S01]  /*07e0*/  MUFU.RCP R10, R10 ;  /* 0x0000000a000a7308 */ /* 0x000f220000001000 */
[----:B------:R-:W-:Y:S01]  /*07f0*/  FSEL R15, R0, 1, P1 ;  /* 0x3f800000000f7808 */ /* 0x000fe20000800000 */
[----:B0-----:R-:W-:Y:S02]  /*0800*/  FMUL R3, R3, R8 ;  /* 0x0000000803037220 */ /* 0x001fe40000400000 */
[----:B------:R-:W0:Y:S01]  /*0810*/  LDC.64 R8, c[0x0][0x238] ;  /* 0x00008e00ff087b82 */ /* 0x000e220000000a00 */
[----:B------:R-:W-:Y:S01]  /*0820*/  @!P3 FMUL R14, R14, 16777216 ;  /* 0x4b8000000e0eb820 */ /* 0x000fe20000400000 */
[----:B------:R-:W-:Y:S01]  /*0830*/  @!P0 FMUL R13, R13, 16777216 ;  /* 0x4b8000000d0d8820 */ /* 0x000fe20000400000 */
[----:B------:R-:W-:Y:S01]  /*0840*/  @!P6 FMUL R15, R15, 16777216 ;  /* 0x4b8000000f0fe820 */ /* 0x000fe20000400000 */
[----:B------:R-:W-:Y:S01]  /*0850*/  FADD R26, R30, -R26 ;  /* 0x8000001a1e1a7221 */ /* 0x000fe20000000000 */
[----:B------:R-:W-:Y:S01]  /*0860*/  FADD R27, R31, -R27 ;  /* 0x8000001b1f1b7221 */ /* 0x000fe20000000000 */
[----:B-1----:R-:W-:Y:S01]  /*0870*/  FMUL R14, R11, R14 ;  /* 0x0000000e0b0e7220 */ /* 0x002fe20000400000 */
[----:B---3--:R-:W-:Y:S01]  /*0880*/  FMUL R13, R12, R13 ;  /* 0x0000000d0c0d7220 */ /* 0x008fe20000400000 */
[----:B----4-:R-:W-:Y:S01]  /*0890*/  FMUL R0, R10, R15 ;  /* 0x0000000f0a007220 */ /* 0x010fe20000400000 */
[----:B------:R-:W-:Y:S01]  /*08a0*/  FMUL R3, R3, R24 ;  /* 0x0000001803037220 */ /* 0x000fe20000400000 */
[----:B------:R-:W-:Y:S01]  /*08b0*/  FMUL R14, R14, R29 ;  /* 0x0000001d0e0e7220 */ /* 0x000fe20000400000 */
[----:B------:R-:W-:Y:S01]  /*08c0*/  FMUL R13, R13, R26 ;  /* 0x0000001a0d0d7220 */ /* 0x000fe20000400000 */
[----:B------:R-:W-:Y:S01]  /*08d0*/  FMUL R0, R0, R27 ;  /* 0x0000001b00007220 */ /* 0x000fe20000400000 */
[----:B------:R-:W-:-:S02]  /*08e0*/  FSETP.GEU.AND P6, PT, R7, RZ, PT ;  /* 0x000000ff0700720b */ /* 0x000fc40003fce000 */
[----:B------:R-:W-:Y:S02]  /*08f0*/  FSETP.GEU.AND P0, PT, R6, RZ, PT ;  /* 0x000000ff0600720b */ /* 0x000fe40003f0e000 */
[----:B------:R-:W-:Y:S02]  /*0900*/  SEL R7, R7, RZ, P6 ;  /* 0x000000ff07077207 */ /* 0x000fe40003000000 */
[C---:B------:R-:W-:Y:S02]  /*0910*/  FSETP.GEU.AND P1, PT, R5.reuse, RZ, PT ;  /* 0x000000ff0500720b */ /* 0x040fe40003f2e000 */
[----:B------:R-:W-:Y:S01]  /*0920*/  FSETP.GEU.AND P2, PT, R4, RZ, PT ;  /* 0x000000ff0400720b */ /* 0x000fe20003f4e000 */
[----:B0-----:R-:W-:Y:S01]  /*0930*/  IMAD.WIDE R8, R2, 0x4, R8 ;  /* 0x0000000402087825 */ /* 0x001fe200078e0208 */
[----:B------:R-:W-:Y:S02]  /*0940*/  SEL R6, R6, RZ, P0 ;  /* 0x000000ff06067207 */ /* 0x000fe40000000000 */
[----:B------:R-:W-:-:S02]  /*0950*/  SEL R5, R5, RZ, P1 ;  /* 0x000000ff05057207 */ /* 0x000fc40000800000 */
[----:B------:R-:W-:-:S05]  /*0960*/  SEL R4, R4, RZ, P2 ;  /* 0x000000ff04047207 */ /* 0x000fca0001000000 */
[----:B------:R-:W-:Y:S01]  /*0970*/  STG.E.128 desc[UR4][R8.64], R4 ;  /* 0x0000000408007986 */ /* 0x000fe2000c101d04 */
[----:B--2---:R-:W-:Y:S01]  /*0980*/  FFMA R3, R16, R3, R20 ;  /* 0x0000000310037223 */ /* 0x004fe20000000014 */
[----:B------:R-:W-:Y:S01]  /*0990*/  FFMA R14, R17, R14, R21 ;  /* 0x0000000e110e7223 */ /* 0x000fe20000000015 */
[----:B------:R-:W-:Y:S01]  /*09a0*/  FFMA R13, R18, R13, R22 ;  /* 0x0000000d120d7223 */ /* 0x000fe20000000016 */
[----:B------:R-:W-:Y:S02]  /*09b0*/  FFMA R0, R19, R0, R23 ;  /* 0x0000000013007223 */ /* 0x000fe40000000017 */
[----:B------:R-:W-:Y:S02]  /*09c0*/  FSETP.GEU.AND P5, PT, R3, RZ, PT ;  /* 0x000000ff0300720b */ /* 0x000fe40003fae000 */
[----:B------:R-:W-:Y:S02]  /*09d0*/  FSETP.GEU.AND P3, PT, R13, RZ, PT ;  /* 0x000000ff0d00720b */ /* 0x000fe40003f6e000 */
[----:B------:R-:W-:-:S02]  /*09e0*/  FSETP.GEU.AND P4, PT, R14, RZ, PT ;  /* 0x000000ff0e00720b */ /* 0x000fc40003f8e000 */
[----:B------:R-:W-:Y:S02]  /*09f0*/  FSETP.GEU.AND P6, PT, R0, RZ, PT ;  /* 0x000000ff0000720b */ /* 0x000fe40003fce000 */
[----:B------:R-:W-:Y:S02]  /*0a00*/  SEL R18, R13, RZ, P3 ;  /* 0x000000ff0d127207 */ /* 0x000fe40001800000 */
[----:B------:R-:W-:Y:S02]  /*0a10*/  SEL R17, R14, RZ, P4 ;  /* 0x000000ff0e117207 */ /* 0x000fe40002000000 */
[----:B------:R-:W-:Y:S02]  /*0a20*/  SEL R16, R3, RZ, P5 ;  /* 0x000000ff03107207 */ /* 0x000fe40002800000 */
[----:B------:R-:W-:-:S05]  /*0a30*/  SEL R19, R0, RZ, P6 ;  /* 0x000000ff00137207 */ /* 0x000fca0003000000 */
[----:B------:R-:W-:Y:S01]  /*0a40*/  STG.E.128 desc[UR4][R8.64+0x800], R16 ;  /* 0x0008001008007986 */ /* 0x000fe2000c101d04 */
[----:B------:R-:W-:Y:S05]  /*0a50*/  EXIT ;  /* 0x000000000000794d */ /* 0x000fea0003800000 */
.L_x_0:
[----:B------:R-:W-:-:S00]  /*0a60*/  BRA `(.L_x_0) ;  /* 0xfffffffc00fc7947 */ /* 0x000fc0000383ffff */
[----:B------:R-:W-:-:S00]  /*0a70*/  NOP ;  /* 0x0000000000007918 */ /* 0x000fc00000000000 */
        /* <DEDUP_REMOVED lines=8> */
.L_x_1:


//--------------------- .nv.global.init           --------------------------
	.section	.nv.global.init,"aw",@progbits
.nv.global.init:
	.type		_$_str,@object
	.size		_$_str,(_$_str_$_2 - _$_str)
_$_str:
        /*0000*/ 	.byte	0x5f, 0x5f, 0x43, 0x55, 0x44, 0x41, 0x5f, 0x46, 0x54, 0x5a, 0x00
	.type		_$_str_$_2,@object
	.size		_$_str_$_2,(.L_1 - _$_str_$_2)
_$_str_$_2:
        /*000b*/ 	.byte	0x5f, 0x5f, 0x43, 0x55, 0x44, 0x41, 0x5f, 0x50, 0x52, 0x45, 0x43, 0x5f, 0x53, 0x51, 0x52, 0x54
        /*001b*/ 	.byte	0x00
.L_1:


//--------------------- .nv.constant0.triton_poi_fused__native_batch_norm_legit_no_training_relu_5 --------------------------
	.section	.nv.constant0.triton_poi_fused__native_batch_norm_legit_no_training_relu_5,"a",@progbits
	.sectionflags	@""
	.align	4
.nv.constant0.triton_poi_fused__native_batch_norm_legit_no_training_relu_5:
	.zero		580
